//
// Generated by NVIDIA NVVM Compiler
//
// Compiler Build ID: CL-36424714
// Cuda compilation tools, release 13.0, V13.0.88
// Based on NVVM 20.0.0
//

.version 9.0
.target sm_100
.address_size 64

	// .globl	_Z8add_biasPfS_ii

.visible .entry _Z8add_biasPfS_ii(
	.param .u64 .ptr .align 1 _Z8add_biasPfS_ii_param_0,
	.param .u64 .ptr .align 1 _Z8add_biasPfS_ii_param_1,
	.param .u32 _Z8add_biasPfS_ii_param_2,
	.param .u32 _Z8add_biasPfS_ii_param_3
)
{
	.reg .pred 	%p<2>;
	.reg .b32 	%r<9>;
	.reg .b32 	%f<4>;
	.reg .b64 	%rd<9>;

	ld.param.u64 	%rd1, [_Z8add_biasPfS_ii_param_0];
	ld.param.u64 	%rd2, [_Z8add_biasPfS_ii_param_1];
	ld.param.u32 	%r2, [_Z8add_biasPfS_ii_param_2];
	ld.param.u32 	%r3, [_Z8add_biasPfS_ii_param_3];
	mov.u32 	%r4, %ctaid.x;
	mov.u32 	%r5, %ntid.x;
	mov.u32 	%r6, %tid.x;
	mad.lo.s32 	%r1, %r4, %r5, %r6;
	mul.lo.s32 	%r7, %r3, %r2;
	setp.ge.s32 	%p1, %r1, %r7;
	@%p1 bra 	$L__BB0_2;
	cvta.to.global.u64 	%rd3, %rd2;
	cvta.to.global.u64 	%rd4, %rd1;
	rem.s32 	%r8, %r1, %r2;
	mul.wide.s32 	%rd5, %r8, 4;
	add.s64 	%rd6, %rd3, %rd5;
	ld.global.f32 	%f1, [%rd6];
	mul.wide.s32 	%rd7, %r1, 4;
	add.s64 	%rd8, %rd4, %rd7;
	ld.global.f32 	%f2, [%rd8];
	add.f32 	%f3, %f1, %f2;
	st.global.f32 	[%rd8], %f3;
$L__BB0_2:
	ret;

}
	// .globl	_Z10apply_ReLUPfii
.visible .entry _Z10apply_ReLUPfii(
	.param .u64 .ptr .align 1 _Z10apply_ReLUPfii_param_0,
	.param .u32 _Z10apply_ReLUPfii_param_1,
	.param .u32 _Z10apply_ReLUPfii_param_2
)
{
	.reg .pred 	%p<3>;
	.reg .b32 	%r<9>;
	.reg .b32 	%f<2>;
	.reg .b64 	%rd<5>;

	ld.param.u64 	%rd2, [_Z10apply_ReLUPfii_param_0];
	ld.param.u32 	%r2, [_Z10apply_ReLUPfii_param_1];
	ld.param.u32 	%r3, [_Z10apply_ReLUPfii_param_2];
	mov.u32 	%r4, %ctaid.x;
	mov.u32 	%r5, %ntid.x;
	mov.u32 	%r6, %tid.x;
	mad.lo.s32 	%r1, %r4, %r5, %r6;
	mul.lo.s32 	%r7, %r3, %r2;
	setp.ge.s32 	%p1, %r1, %r7;
	@%p1 bra 	$L__BB1_3;
	cvta.to.global.u64 	%rd3, %rd2;
	mul.wide.s32 	%rd4, %r1, 4;
	add.s64 	%rd1, %rd3, %rd4;
	ld.global.f32 	%f1, [%rd1];
	setp.geu.f32 	%p2, %f1, 0f00000000;
	@%p2 bra 	$L__BB1_3;
	mov.b32 	%r8, 0;
	st.global.u32 	[%rd1], %r8;
$L__BB1_3:
	ret;

}
	// .globl	_Z13apply_softmaxPfS_ii
.visible .entry _Z13apply_softmaxPfS_ii(
	.param .u64 .ptr .align 1 _Z13apply_softmaxPfS_ii_param_0,
	.param .u64 .ptr .align 1 _Z13apply_softmaxPfS_ii_param_1,
	.param .u32 _Z13apply_softmaxPfS_ii_param_2,
	.param .u32 _Z13apply_softmaxPfS_ii_param_3
)
{
	.reg .pred 	%p<2>;
	.reg .b32 	%r<11>;
	.reg .b32 	%f<16>;
	.reg .b64 	%rd<9>;

	ld.param.u64 	%rd1, [_Z13apply_softmaxPfS_ii_param_0];
	ld.param.u64 	%rd2, [_Z13apply_softmaxPfS_ii_param_1];
	ld.param.u32 	%r2, [_Z13apply_softmaxPfS_ii_param_2];
	ld.param.u32 	%r3, [_Z13apply_softmaxPfS_ii_param_3];
	mov.u32 	%r4, %ctaid.x;
	mov.u32 	%r5, %ntid.x;
	mov.u32 	%r6, %tid.x;
	mad.lo.s32 	%r1, %r4, %r5, %r6;
	mul.lo.s32 	%r7, %r3, %r2;
	setp.ge.s32 	%p1, %r1, %r7;
	@%p1 bra 	$L__BB2_2;
	cvta.to.global.u64 	%rd3, %rd1;
	cvta.to.global.u64 	%rd4, %rd2;
	mul.wide.s32 	%rd5, %r1, 4;
	add.s64 	%rd6, %rd3, %rd5;
	ld.global.f32 	%f1, [%rd6];
	fma.rn.f32 	%f2, %f1, 0f3BBB989D, 0f3F000000;
	cvt.sat.f32.f32 	%f3, %f2;
	mov.f32 	%f4, 0f4B400001;
	mov.f32 	%f5, 0f437C0000;
	fma.rm.f32 	%f6, %f3, %f5, %f4;
	add.f32 	%f7, %f6, 0fCB40007F;
	neg.f32 	%f8, %f7;
	fma.rn.f32 	%f9, %f1, 0f3FB8AA3B, %f8;
	fma.rn.f32 	%f10, %f1, 0f32A57060, %f9;
	mov.b32 	%r8, %f6;
	shl.b32 	%r9, %r8, 23;
	mov.b32 	%f11, %r9;
	ex2.approx.ftz.f32 	%f12, %f10;
	mul.f32 	%f13, %f12, %f11;
	div.s32 	%r10, %r1, %r2;
	mul.wide.s32 	%rd7, %r10, 4;
	add.s64 	%rd8, %rd4, %rd7;
	ld.global.f32 	%f14, [%rd8];
	div.rn.f32 	%f15, %f13, %f14;
	st.global.f32 	[%rd6], %f15;
$L__BB2_2:
	ret;

}
	// .globl	_Z20compute_softmax_normPfS_ii
.visible .entry _Z20compute_softmax_normPfS_ii(
	.param .u64 .ptr .align 1 _Z20compute_softmax_normPfS_ii_param_0,
	.param .u64 .ptr .align 1 _Z20compute_softmax_normPfS_ii_param_1,
	.param .u32 _Z20compute_softmax_normPfS_ii_param_2,
	.param .u32 _Z20compute_softmax_normPfS_ii_param_3
)
{
	.reg .pred 	%p<2>;
	.reg .b32 	%r<11>;
	.reg .b32 	%f<15>;
	.reg .b64 	%rd<9>;

	ld.param.u64 	%rd1, [_Z20compute_softmax_normPfS_ii_param_0];
	ld.param.u64 	%rd2, [_Z20compute_softmax_normPfS_ii_param_1];
	ld.param.u32 	%r2, [_Z20compute_softmax_normPfS_ii_param_2];
	ld.param.u32 	%r3, [_Z20compute_softmax_normPfS_ii_param_3];
	mov.u32 	%r4, %ctaid.x;
	mov.u32 	%r5, %ntid.x;
	mov.u32 	%r6, %tid.x;
	mad.lo.s32 	%r1, %r4, %r5, %r6;
	mul.lo.s32 	%r7, %r3, %r2;
	setp.ge.s32 	%p1, %r1, %r7;
	@%p1 bra 	$L__BB3_2;
	cvta.to.global.u64 	%rd3, %rd1;
	cvta.to.global.u64 	%rd4, %rd2;
	div.s32 	%r8, %r1, %r2;
	mul.wide.s32 	%rd5, %r8, 4;
	add.s64 	%rd6, %rd4, %rd5;
	mul.wide.s32 	%rd7, %r1, 4;
	add.s64 	%rd8, %rd3, %rd7;
	ld.global.f32 	%f1, [%rd8];
	fma.rn.f32 	%f2, %f1, 0f3BBB989D, 0f3F000000;
	cvt.sat.f32.f32 	%f3, %f2;
	mov.f32 	%f4, 0f4B400001;
	mov.f32 	%f5, 0f437C0000;
	fma.rm.f32 	%f6, %f3, %f5, %f4;
	add.f32 	%f7, %f6, 0fCB40007F;
	neg.f32 	%f8, %f7;
	fma.rn.f32 	%f9, %f1, 0f3FB8AA3B, %f8;
	fma.rn.f32 	%f10, %f1, 0f32A57060, %f9;
	mov.b32 	%r9, %f6;
	shl.b32 	%r10, %r9, 23;
	mov.b32 	%f11, %r10;
	ex2.approx.ftz.f32 	%f12, %f10;
	mul.f32 	%f13, %f12, %f11;
	atom.global.add.f32 	%f14, [%rd6], %f13;
$L__BB3_2:
	ret;

}


// ===== COMPILED SASS (sm_100) =====

	.target	sm_100

	.elftype	@"ET_EXEC"


//--------------------- .note.nv.tkinfo           --------------------------
	.section	.note.nv.tkinfo,"",@"SHT_NOTE"
	.sectionflags	@"SHF_NOTE_NV_TKINFO"
	.tkinfo
        /*0018*/ 	.word	0x00000002
        /*0030*/ 	.string	""
        /*0030*/ 	.string	"ptxas"
        /*0030*/ 	.string	"Cuda compilation tools, release 13.0, V13.0.88"
        /*0030*/ 	.string	"Build cuda_13.0.r13.0/compiler.36424714_0"
        /*0030*/ 	.string	"-arch sm_100 -m 64 "



//--------------------- .note.nv.cuinfo           --------------------------
	.section	.note.nv.cuinfo,"",@"SHT_NOTE"
	.sectionflags	@"SHF_NOTE_NV_CUINFO"
        /*0018*/ 	.short	0x0002
        /*001a*/ 	.short	0x0064
        /*001c*/ 	.short	0x0082
	.zero		2


//--------------------- .nv.info                  --------------------------
	.section	.nv.info,"",@"SHT_CUDA_INFO"
	.align	4


	//----- nvinfo : EIATTR_REGCOUNT
	.align		4
        /*0000*/ 	.byte	0x04, 0x2f
        /*0002*/ 	.short	(.L_1 - .L_0)
	.align		4
.L_0:
        /*0004*/ 	.word	index@(_Z8add_biasPfS_ii)
        /*0008*/ 	.word	0x0000000c


	//----- nvinfo : EIATTR_FRAME_SIZE
	.align		4
.L_1:
        /*000c*/ 	.byte	0x04, 0x11
        /*000e*/ 	.short	(.L_3 - .L_2)
	.align		4
.L_2:
        /*0010*/ 	.word	index@(_Z8add_biasPfS_ii)
        /*0014*/ 	.word	0x00000000


	//----- nvinfo : EIATTR_REGCOUNT
	.align		4
.L_3:
        /*0018*/ 	.byte	0x04, 0x2f
        /*001a*/ 	.short	(.L_5 - .L_4)
	.align		4
.L_4:
        /*001c*/ 	.word	index@(_Z10apply_ReLUPfii)
        /*0020*/ 	.word	0x00000008


	//----- nvinfo : EIATTR_FRAME_SIZE
	.align		4
.L_5:
        /*0024*/ 	.byte	0x04, 0x11
        /*0026*/ 	.short	(.L_7 - .L_6)
	.align		4
.L_6:
        /*0028*/ 	.word	index@(_Z10apply_ReLUPfii)
        /*002c*/ 	.word	0x00000000


	//----- nvinfo : EIATTR_REGCOUNT
	.align		4
.L_7:
        /*0030*/ 	.byte	0x04, 0x2f
        /*0032*/ 	.short	(.L_9 - .L_8)
	.align		4
.L_8:
        /*0034*/ 	.word	index@(_Z13apply_softmaxPfS_ii)
        /*0038*/ 	.word	0x00000012


	//----- nvinfo : EIATTR_FRAME_SIZE
	.align		4
.L_9:
        /*003c*/ 	.byte	0x04, 0x11
        /*003e*/ 	.short	(.L_11 - .L_10)
	.align		4
.L_10:
        /*0040*/ 	.word	index@($__internal_0_$__cuda_sm3x_div_rn_noftz_f32_slowpath)
        /*0044*/ 	.word	0x00000000


	//----- nvinfo : EIATTR_FRAME_SIZE
	.align		4
.L_11:
        /*0048*/ 	.byte	0x04, 0x11
        /*004a*/ 	.short	(.L_13 - .L_12)
	.align		4
.L_12:
        /*004c*/ 	.word	index@(_Z13apply_softmaxPfS_ii)
        /*0050*/ 	.word	0x00000000


	//----- nvinfo : EIATTR_REGCOUNT
	.align		4
.L_13:
        /*0054*/ 	.byte	0x04, 0x2f
        /*0056*/ 	.short	(.L_15 - .L_14)
	.align		4
.L_14:
        /*0058*/ 	.word	index@(_Z20compute_softmax_normPfS_ii)
        /*005c*/ 	.word	0x0000000e


	//----- nvinfo : EIATTR_FRAME_SIZE
	.align		4
.L_15:
        /*0060*/ 	.byte	0x04, 0x11
        /*0062*/ 	.short	(.L_17 - .L_16)
	.align		4
.L_16:
        /*0064*/ 	.word	index@(_Z20compute_softmax_normPfS_ii)
        /*0068*/ 	.word	0x00000000


	//----- nvinfo : EIATTR_MIN_STACK_SIZE
	.align		4
.L_17:
        /*006c*/ 	.byte	0x04, 0x12
        /*006e*/ 	.short	(.L_19 - .L_18)
	.align		4
.L_18:
        /*0070*/ 	.word	index@(_Z20compute_softmax_normPfS_ii)
        /*0074*/ 	.word	0x00000000


	//----- nvinfo : EIATTR_MIN_STACK_SIZE
	.align		4
.L_19:
        /*0078*/ 	.byte	0x04, 0x12
        /*007a*/ 	.short	(.L_21 - .L_20)
	.align		4
.L_20:
        /*007c*/ 	.word	index@(_Z13apply_softmaxPfS_ii)
        /*0080*/ 	.word	0x00000000


	//----- nvinfo : EIATTR_MIN_STACK_SIZE
	.align		4
.L_21:
        /*0084*/ 	.byte	0x04, 0x12
        /*0086*/ 	.short	(.L_23 - .L_22)
	.align		4
.L_22:
        /*0088*/ 	.word	index@(_Z10apply_ReLUPfii)
        /*008c*/ 	.word	0x00000000


	//----- nvinfo : EIATTR_MIN_STACK_SIZE
	.align		4
.L_23:
        /*0090*/ 	.byte	0x04, 0x12
        /*0092*/ 	.short	(.L_25 - .L_24)
	.align		4
.L_24:
        /*0094*/ 	.word	index@(_Z8add_biasPfS_ii)
        /*0098*/ 	.word	0x00000000
.L_25:


//--------------------- .nv.compat                --------------------------
	.section	.nv.compat,"",@"SHT_CUDA_COMPAT_INFO"
	.align	4
        /*0000*/ 	.byte	0x02, 0x09, 0x00, 0x00, 0x02, 0x02, 0x01, 0x00, 0x02, 0x05, 0x05, 0x00, 0x03, 0x07, 0x01, 0x01
        /*0010*/ 	.byte	0x02, 0x03, 0x00, 0x00, 0x02, 0x06, 0x01, 0x00, 0x04, 0x0b, 0x08, 0x00, 0x01, 0x00, 0x00, 0x00
        /*0020*/ 	.byte	0x00, 0x00, 0x00, 0x00


//--------------------- .nv.info._Z20compute_softmax_normPfS_ii --------------------------
	.section	.nv.info._Z20compute_softmax_normPfS_ii,"",@"SHT_CUDA_INFO"
	.sectionflags	@""
	.align	4


	//----- nvinfo : EIATTR_CUDA_API_VERSION
	.align		4
        /*0000*/ 	.byte	0x04, 0x37
        /*0002*/ 	.short	(.L_27 - .L_26)
.L_26:
        /*0004*/ 	.word	0x00000082


	//----- nvinfo : EIATTR_KPARAM_INFO
	.align		4
.L_27:
        /*0008*/ 	.byte	0x04, 0x17
        /*000a*/ 	.short	(.L_29 - .L_28)
.L_28:
        /*000c*/ 	.word	0x00000000
        /*0010*/ 	.short	0x0003
        /*0012*/ 	.short	0x0014
        /*0014*/ 	.byte	0x00, 0xf0, 0x11, 0x00


	//----- nvinfo : EIATTR_KPARAM_INFO
	.align		4
.L_29:
        /*0018*/ 	.byte	0x04, 0x17
        /*001a*/ 	.short	(.L_31 - .L_30)
.L_30:
        /*001c*/ 	.word	0x00000000
        /*0020*/ 	.short	0x0002
        /*0022*/ 	.short	0x0010
        /*0024*/ 	.byte	0x00, 0xf0, 0x11, 0x00


	//----- nvinfo : EIATTR_KPARAM_INFO
	.align		4
.L_31:
        /*0028*/ 	.byte	0x04, 0x17
        /*002a*/ 	.short	(.L_33 - .L_32)
.L_32:
        /*002c*/ 	.word	0x00000000
        /*0030*/ 	.short	0x0001
        /*0032*/ 	.short	0x0008
        /*0034*/ 	.byte	0x00, 0xf5, 0x21, 0x00


	//----- nvinfo : EIATTR_KPARAM_INFO
	.align		4
.L_33:
        /*0038*/ 	.byte	0x04, 0x17
        /*003a*/ 	.short	(.L_35 - .L_34)
.L_34:
        /*003c*/ 	.word	0x00000000
        /*0040*/ 	.short	0x0000
        /*0042*/ 	.short	0x0000
        /*0044*/ 	.byte	0x00, 0xf5, 0x21, 0x00


	//----- nvinfo : EIATTR_SPARSE_MMA_MASK
	.align		4
.L_35:
        /*0048*/ 	.byte	0x03, 0x50
        /*004a*/ 	.short	0x0000


	//----- nvinfo : EIATTR_MAXREG_COUNT
	.align		4
        /*004c*/ 	.byte	0x03, 0x1b
        /*004e*/ 	.short	0x00ff


	//----- nvinfo : EIATTR_MERCURY_ISA_VERSION
	.align		4
        /*0050*/ 	.byte	0x03, 0x5f
        /*0052*/ 	.short	0x0101


	//----- nvinfo : EIATTR_VRC_CTA_INIT_COUNT
	.align		4
        /*0054*/ 	.byte	0x02, 0x4a
	.zero		1
	.zero		1


	//----- nvinfo : EIATTR_EXIT_INSTR_OFFSETS
	.align		4
        /*0058*/ 	.byte	0x04, 0x1c
        /*005a*/ 	.short	(.L_37 - .L_36)


	//   ....[0]....
.L_36:
        /*005c*/ 	.word	0x00000080


	//   ....[1]....
        /*0060*/ 	.word	0x00000310


	//----- nvinfo : EIATTR_CBANK_PARAM_SIZE
	.align		4
.L_37:
        /*0064*/ 	.byte	0x03, 0x19
        /*0066*/ 	.short	0x0018


	//----- nvinfo : EIATTR_PARAM_CBANK
	.align		4
        /*0068*/ 	.byte	0x04, 0x0a
        /*006a*/ 	.short	(.L_39 - .L_38)
	.align		4
.L_38:
        /*006c*/ 	.word	index@(.nv.constant0._Z20compute_softmax_normPfS_ii)
        /*0070*/ 	.short	0x0380
        /*0072*/ 	.short	0x0018


	//----- nvinfo : EIATTR_SW_WAR
	.align		4
.L_39:
        /*0074*/ 	.byte	0x04, 0x36
        /*0076*/ 	.short	(.L_41 - .L_40)
.L_40:
        /*0078*/ 	.word	0x00000008
.L_41:


//--------------------- .nv.info._Z13apply_softmaxPfS_ii --------------------------
	.section	.nv.info._Z13apply_softmaxPfS_ii,"",@"SHT_CUDA_INFO"
	.sectionflags	@""
	.align	4


	//----- nvinfo : EIATTR_CUDA_API_VERSION
	.align		4
        /*0000*/ 	.byte	0x04, 0x37
        /*0002*/ 	.short	(.L_43 - .L_42)
.L_42:
        /*0004*/ 	.word	0x00000082


	//----- nvinfo : EIATTR_KPARAM_INFO
	.align		4
.L_43:
        /*0008*/ 	.byte	0x04, 0x17
        /*000a*/ 	.short	(.L_45 - .L_44)
.L_44:
        /*000c*/ 	.word	0x00000000
        /*0010*/ 	.short	0x0003
        /*0012*/ 	.short	0x0014
        /*0014*/ 	.byte	0x00, 0xf0, 0x11, 0x00


	//----- nvinfo : EIATTR_KPARAM_INFO
	.align		4
.L_45:
        /*0018*/ 	.byte	0x04, 0x17
        /*001a*/ 	.short	(.L_47 - .L_46)
.L_46:
        /*001c*/ 	.word	0x00000000
        /*0020*/ 	.short	0x0002
        /*0022*/ 	.short	0x0010
        /*0024*/ 	.byte	0x00, 0xf0, 0x11, 0x00


	//----- nvinfo : EIATTR_KPARAM_INFO
	.align		4
.L_47:
        /*0028*/ 	.byte	0x04, 0x17
        /*002a*/ 	.short	(.L_49 - .L_48)
.L_48:
        /*002c*/ 	.word	0x00000000
        /*0030*/ 	.short	0x0001
        /*0032*/ 	.short	0x0008
        /*0034*/ 	.byte	0x00, 0xf5, 0x21, 0x00


	//----- nvinfo : EIATTR_KPARAM_INFO
	.align		4
.L_49:
        /*0038*/ 	.byte	0x04, 0x17
        /*003a*/ 	.short	(.L_51 - .L_50)
.L_50:
        /*003c*/ 	.word	0x00000000
        /*0040*/ 	.short	0x0000
        /*0042*/ 	.short	0x0000
        /*0044*/ 	.byte	0x00, 0xf5, 0x21, 0x00


	//----- nvinfo : EIATTR_SPARSE_MMA_MASK
	.align		4
.L_51:
        /*0048*/ 	.byte	0x03, 0x50
        /*004a*/ 	.short	0x0000


	//----- nvinfo : EIATTR_MAXREG_COUNT
	.align		4
        /*004c*/ 	.byte	0x03, 0x1b
        /*004e*/ 	.short	0x00ff


	//----- nvinfo : EIATTR_MERCURY_ISA_VERSION
	.align		4
        /*0050*/ 	.byte	0x03, 0x5f
        /*0052*/ 	.short	0x0101


	//----- nvinfo : EIATTR_VRC_CTA_INIT_COUNT
	.align		4
        /*0054*/ 	.byte	0x02, 0x4a
	.zero		1
	.zero		1


	//----- nvinfo : EIATTR_EXIT_INSTR_OFFSETS
	.align		4
        /*0058*/ 	.byte	0x04, 0x1c
        /*005a*/ 	.short	(.L_53 - .L_52)


	//   ....[0]....
.L_52:
        /*005c*/ 	.word	0x00000080


	//   ....[1]....
        /*0060*/ 	.word	0x000003f0


	//----- nvinfo : EIATTR_CRS_STACK_SIZE
	.align		4
.L_53:
        /*0064*/ 	.byte	0x04, 0x1e
        /*0066*/ 	.short	(.L_55 - .L_54)
.L_54:
        /*0068*/ 	.word	0x00000000


	//----- nvinfo : EIATTR_CBANK_PARAM_SIZE
	.align		4
.L_55:
        /*006c*/ 	.byte	0x03, 0x19
        /*006e*/ 	.short	0x0018


	//----- nvinfo : EIATTR_PARAM_CBANK
	.align		4
        /*0070*/ 	.byte	0x04, 0x0a
        /*0072*/ 	.short	(.L_57 - .L_56)
	.align		4
.L_56:
        /*0074*/ 	.word	index@(.nv.constant0._Z13apply_softmaxPfS_ii)
        /*0078*/ 	.short	0x0380
        /*007a*/ 	.short	0x0018


	//----- nvinfo : EIATTR_SW_WAR
	.align		4
.L_57:
        /*007c*/ 	.byte	0x04, 0x36
        /*007e*/ 	.short	(.L_59 - .L_58)
.L_58:
        /*0080*/ 	.word	0x00000008
.L_59:


//--------------------- .nv.info._Z10apply_ReLUPfii --------------------------
	.section	.nv.info._Z10apply_ReLUPfii,"",@"SHT_CUDA_INFO"
	.sectionflags	@""
	.align	4


	//----- nvinfo : EIATTR_CUDA_API_VERSION
	.align		4
        /*0000*/ 	.byte	0x04, 0x37
        /*0002*/ 	.short	(.L_61 - .L_60)
.L_60:
        /*0004*/ 	.word	0x00000082


	//----- nvinfo : EIATTR_KPARAM_INFO
	.align		4
.L_61:
        /*0008*/ 	.byte	0x04, 0x17
        /*000a*/ 	.short	(.L_63 - .L_62)
.L_62:
        /*000c*/ 	.word	0x00000000
        /*0010*/ 	.short	0x0002
        /*0012*/ 	.short	0x000c
        /*0014*/ 	.byte	0x00, 0xf0, 0x11, 0x00


	//----- nvinfo : EIATTR_KPARAM_INFO
	.align		4
.L_63:
        /*0018*/ 	.byte	0x04, 0x17
        /*001a*/ 	.short	(.L_65 - .L_64)
.L_64:
        /*001c*/ 	.word	0x00000000
        /*0020*/ 	.short	0x0001
        /*0022*/ 	.short	0x0008
        /*0024*/ 	.byte	0x00, 0xf0, 0x11, 0x00


	//----- nvinfo : EIATTR_KPARAM_INFO
	.align		4
.L_65:
        /*0028*/ 	.byte	0x04, 0x17
        /*002a*/ 	.short	(.L_67 - .L_66)
.L_66:
        /*002c*/ 	.word	0x00000000
        /*0030*/ 	.short	0x0000
        /*0032*/ 	.short	0x0000
        /*0034*/ 	.byte	0x00, 0xf5, 0x21, 0x00


	//----- nvinfo : EIATTR_SPARSE_MMA_MASK
	.align		4
.L_67:
        /*0038*/ 	.byte	0x03, 0x50
        /*003a*/ 	.short	0x0000


	//----- nvinfo : EIATTR_MAXREG_COUNT
	.align		4
        /*003c*/ 	.byte	0x03, 0x1b
        /*003e*/ 	.short	0x00ff


	//----- nvinfo : EIATTR_MERCURY_ISA_VERSION
	.align		4
        /*0040*/ 	.byte	0x03, 0x5f
        /*0042*/ 	.short	0x0101


	//----- nvinfo : EIATTR_VRC_CTA_INIT_COUNT
	.align		4
        /*0044*/ 	.byte	0x02, 0x4a
	.zero		1
	.zero		1


	//----- nvinfo : EIATTR_EXIT_INSTR_OFFSETS
	.align		4
        /*0048*/ 	.byte	0x04, 0x1c
        /*004a*/ 	.short	(.L_69 - .L_68)


	//   ....[0]....
.L_68:
        /*004c*/ 	.word	0x00000080


	//   ....[1]....
        /*0050*/ 	.word	0x000000e0


	//   ....[2]....
        /*0054*/ 	.word	0x00000100


	//----- nvinfo : EIATTR_CBANK_PARAM_SIZE
	.align		4
.L_69:
        /*0058*/ 	.byte	0x03, 0x19
        /*005a*/ 	.short	0x0010


	//----- nvinfo : EIATTR_PARAM_CBANK
	.align		4
        /*005c*/ 	.byte	0x04, 0x0a
        /*005e*/ 	.short	(.L_71 - .L_70)
	.align		4
.L_70:
        /*0060*/ 	.word	index@(.nv.constant0._Z10apply_ReLUPfii)
        /*0064*/ 	.short	0x0380
        /*0066*/ 	.short	0x0010


	//----- nvinfo : EIATTR_SW_WAR
	.align		4
.L_71:
        /*0068*/ 	.byte	0x04, 0x36
        /*006a*/ 	.short	(.L_73 - .L_72)
.L_72:
        /*006c*/ 	.word	0x00000008
.L_73:


//--------------------- .nv.info._Z8add_biasPfS_ii --------------------------
	.section	.nv.info._Z8add_biasPfS_ii,"",@"SHT_CUDA_INFO"
	.sectionflags	@""
	.align	4


	//----- nvinfo : EIATTR_CUDA_API_VERSION
	.align		4
        /*0000*/ 	.byte	0x04, 0x37
        /*0002*/ 	.short	(.L_75 - .L_74)
.L_74:
        /*0004*/ 	.word	0x00000082


	//----- nvinfo : EIATTR_KPARAM_INFO
	.align		4
.L_75:
        /*0008*/ 	.byte	0x04, 0x17
        /*000a*/ 	.short	(.L_77 - .L_76)
.L_76:
        /*000c*/ 	.word	0x00000000
        /*0010*/ 	.short	0x0003
        /*0012*/ 	.short	0x0014
        /*0014*/ 	.byte	0x00, 0xf0, 0x11, 0x00


	//----- nvinfo : EIATTR_KPARAM_INFO
	.align		4
.L_77:
        /*0018*/ 	.byte	0x04, 0x17
        /*001a*/ 	.short	(.L_79 - .L_78)
.L_78:
        /*001c*/ 	.word	0x00000000
        /*0020*/ 	.short	0x0002
        /*0022*/ 	.short	0x0010
        /*0024*/ 	.byte	0x00, 0xf0, 0x11, 0x00


	//----- nvinfo : EIATTR_KPARAM_INFO
	.align		4
.L_79:
        /*0028*/ 	.byte	0x04, 0x17
        /*002a*/ 	.short	(.L_81 - .L_80)
.L_80:
        /*002c*/ 	.word	0x00000000
        /*0030*/ 	.short	0x0001
        /*0032*/ 	.short	0x0008
        /*0034*/ 	.byte	0x00, 0xf5, 0x21, 0x00


	//----- nvinfo : EIATTR_KPARAM_INFO
	.align		4
.L_81:
        /*0038*/ 	.byte	0x04, 0x17
        /*003a*/ 	.short	(.L_83 - .L_82)
.L_82:
        /*003c*/ 	.word	0x00000000
        /*0040*/ 	.short	0x0000
        /*0042*/ 	.short	0x0000
        /*0044*/ 	.byte	0x00, 0xf5, 0x21, 0x00


	//----- nvinfo : EIATTR_SPARSE_MMA_MASK
	.align		4
.L_83:
        /*0048*/ 	.byte	0x03, 0x50
        /*004a*/ 	.short	0x0000


	//----- nvinfo : EIATTR_MAXREG_COUNT
	.align		4
        /*004c*/ 	.byte	0x03, 0x1b
        /*004e*/ 	.short	0x00ff


	//----- nvinfo : EIATTR_MERCURY_ISA_VERSION
	.align		4
        /*0050*/ 	.byte	0x03, 0x5f
        /*0052*/ 	.short	0x0101


	//----- nvinfo : EIATTR_VRC_CTA_INIT_COUNT
	.align		4
        /*0054*/ 	.byte	0x02, 0x4a
	.zero		1
	.zero		1


	//----- nvinfo : EIATTR_EXIT_INSTR_OFFSETS
	.align		4
        /*0058*/ 	.byte	0x04, 0x1c
        /*005a*/ 	.short	(.L_85 - .L_84)


	//   ....[0]....
.L_84:
        /*005c*/ 	.word	0x00000080


	//   ....[1]....
        /*0060*/ 	.word	0x00000270


	//----- nvinfo : EIATTR_CBANK_PARAM_SIZE
	.align		4
.L_85:
        /*0064*/ 	.byte	0x03, 0x19
        /*0066*/ 	.short	0x0018


	//----- nvinfo : EIATTR_PARAM_CBANK
	.align		4
        /*0068*/ 	.byte	0x04, 0x0a
        /*006a*/ 	.short	(.L_87 - .L_86)
	.align		4
.L_86:
        /*006c*/ 	.word	index@(.nv.constant0._Z8add_biasPfS_ii)
        /*0070*/ 	.short	0x0380
        /*0072*/ 	.short	0x0018


	//----- nvinfo : EIATTR_SW_WAR
	.align		4
.L_87:
        /*0074*/ 	.byte	0x04, 0x36
        /*0076*/ 	.short	(.L_89 - .L_88)
.L_88:
        /*0078*/ 	.word	0x00000008
.L_89:


//--------------------- .nv.callgraph             --------------------------
	.section	.nv.callgraph,"",@"SHT_CUDA_CALLGRAPH"
	.align	4
	.sectionentsize	8
	.align		4
        /*0000*/ 	.word	0x00000000
	.align		4
        /*0004*/ 	.word	0xffffffff
	.align		4
        /*0008*/ 	.word	0x00000000
	.align		4
        /*000c*/ 	.word	0xfffffffe
	.align		4
        /*0010*/ 	.word	0x00000000
	.align		4
        /*0014*/ 	.word	0xfffffffd
	.align		4
        /*0018*/ 	.word	0x00000000
	.align		4
        /*001c*/ 	.word	0xfffffffc


//--------------------- .text._Z20compute_softmax_normPfS_ii --------------------------
	.section	.text._Z20compute_softmax_normPfS_ii,"ax",@progbits
	.align	128
        .global         _Z20compute_softmax_normPfS_ii
        .type           _Z20compute_softmax_normPfS_ii,@function
        .size           _Z20compute_softmax_normPfS_ii,(.L_x_18 - _Z20compute_softmax_normPfS_ii)
        .other          _Z20compute_softmax_normPfS_ii,@"STO_CUDA_ENTRY STV_DEFAULT"
_Z20compute_softmax_normPfS_ii:
.text._Z20compute_softmax_normPfS_ii:
[----:B------:R-:W-:Y:S01]  /*0000*/  LDC R1, c[0x0][0x37c] ;  /* 0x0000df00ff017b82 */ /* 0x000fe20000000800 */
[----:B------:R-:W0:Y:S07]  /*0010*/  S2R R0, SR_TID.X ;  /* 0x0000000000007919 */ /* 0x000e2e0000002100 */
[----:B------:R-:W0:Y:S08]  /*0020*/  S2UR UR4, SR_CTAID.X ;  /* 0x00000000000479c3 */ /* 0x000e300000002500 */
[----:B------:R-:W0:Y:S08]  /*0030*/  LDC R5, c[0x0][0x360] ;  /* 0x0000d800ff057b82 */ /* 0x000e300000000800 */
[----:B------:R-:W1:Y:S01]  /*0040*/  LDC.64 R2, c[0x0][0x390] ;  /* 0x0000e400ff027b82 */ /* 0x000e620000000a00 */
[----:B0-----:R-:W-:-:S02]  /*0050*/  IMAD R5, R5, UR4, R0 ;  /* 0x0000000405057c24 */ /* 0x001fc4000f8e0200 */
[----:B-1----:R-:W-:-:S05]  /*0060*/  IMAD R0, R3, R2, RZ ;  /* 0x0000000203007224 */ /* 0x002fca00078e02ff */
[----:B------:R-:W-:-:S13]  /*0070*/  ISETP.GE.AND P0, PT, R5, R0, PT ;  /* 0x000000000500720c */ /* 0x000fda0003f06270 */
[----:B------:R-:W-:Y:S05]  /*0080*/  @P0 EXIT ;  /* 0x000000000000094d */ /* 0x000fea0003800000 */
[----:B------:R-:W0:Y:S01]  /*0090*/  LDC.64 R6, c[0x0][0x380] ;  /* 0x0000e000ff067b82 */ /* 0x000e220000000a00 */
[----:B------:R-:W1:Y:S01]  /*00a0*/  LDCU.64 UR4, c[0x0][0x358] ;  /* 0x00006b00ff0477ac */ /* 0x000e620008000a00 */
[----:B0-----:R-:W-:-:S06]  /*00b0*/  IMAD.WIDE R6, R5, 0x4, R6 ;  /* 0x0000000405067825 */ /* 0x001fcc00078e0206 */
[----:B-1----:R-:W2:Y:S01]  /*00c0*/  LDG.E R6, desc[UR4][R6.64] ;  /* 0x0000000406067981 */ /* 0x002ea2000c1e1900 */
[----:B------:R-:W-:-:S04]  /*00d0*/  IABS R11, R2 ;  /* 0x00000002000b7213 */ /* 0x000fc80000000000 */
[----:B------:R-:W0:Y:S08]  /*00e0*/  I2F.RP R0, R11 ;  /* 0x0000000b00007306 */ /* 0x000e300000209400 */
[----:B0-----:R-:W0:Y:S02]  /*00f0*/  MUFU.RCP R0, R0 ;  /* 0x0000000000007308 */ /* 0x001e240000001000 */
[----:B0-----:R-:W-:-:S06]  /*0100*/  IADD3 R8, PT, PT, R0, 0xffffffe, RZ ;  /* 0x0ffffffe00087810 */ /* 0x001fcc0007ffe0ff */
[----:B------:R0:W1:Y:S02]  /*0110*/  F2I.FTZ.U32.TRUNC.NTZ R9, R8 ;  /* 0x0000000800097305 */ /* 0x000064000021f000 */
[----:B0-----:R-:W-:Y:S01]  /*0120*/  IMAD.MOV.U32 R8, RZ, RZ, RZ ;  /* 0x000000ffff087224 */ /* 0x001fe200078e00ff */
[----:B-1----:R-:W-:-:S05]  /*0130*/  IADD3 R4, PT, PT, RZ, -R9, RZ ;  /* 0x80000009ff047210 */ /* 0x002fca0007ffe0ff */
[----:B------:R-:W-:Y:S01]  /*0140*/  IMAD R3, R4, R11, RZ ;  /* 0x0000000b04037224 */ /* 0x000fe200078e02ff */
[----:B------:R-:W-:-:S03]  /*0150*/  IABS R4, R5 ;  /* 0x0000000500047213 */ /* 0x000fc60000000000 */
[----:B------:R-:W-:-:S04]  /*0160*/  IMAD.HI.U32 R9, R9, R3, R8 ;  /* 0x0000000309097227 */ /* 0x000fc800078e0008 */
[----:B------:R-:W-:Y:S02]  /*0170*/  HFMA2 R3, -RZ, RZ, 0.96630859375, -0.0022525787353515625 ;  /* 0x3bbb989dff037431 */ /* 0x000fe400000001ff */
[----:B------:R-:W-:-:S05]  /*0180*/  IMAD.HI.U32 R9, R9, R4, RZ ;  /* 0x0000000409097227 */ /* 0x000fca00078e00ff */
[----:B------:R-:W-:-:S05]  /*0190*/  IADD3 R0, PT, PT, -R9, RZ, RZ ;  /* 0x000000ff09007210 */ /* 0x000fca0007ffe1ff */
[----:B------:R-:W-:Y:S02]  /*01a0*/  IMAD R0, R11, R0, R4 ;  /* 0x000000000b007224 */ /* 0x000fe400078e0204 */
[----:B------:R-:W-:-:S03]  /*01b0*/  IMAD.MOV.U32 R4, RZ, RZ, 0x437c0000 ;  /* 0x437c0000ff047424 */ /* 0x000fc600078e00ff */
[----:B------:R-:W-:-:S13]  /*01c0*/  ISETP.GT.U32.AND P2, PT, R11, R0, PT ;  /* 0x000000000b00720c */ /* 0x000fda0003f44070 */
[-C--:B------:R-:W-:Y:S02]  /*01d0*/  @!P2 IADD3 R0, PT, PT, R0, -R11.reuse, RZ ;  /* 0x8000000b0000a210 */ /* 0x080fe40007ffe0ff */
[----:B------:R-:W-:Y:S02]  /*01e0*/  @!P2 IADD3 R9, PT, PT, R9, 0x1, RZ ;  /* 0x000000010909a810 */ /* 0x000fe40007ffe0ff */
[----:B------:R-:W-:Y:S02]  /*01f0*/  ISETP.GE.U32.AND P0, PT, R0, R11, PT ;  /* 0x0000000b0000720c */ /* 0x000fe40003f06070 */
[----:B------:R-:W-:Y:S02]  /*0200*/  LOP3.LUT R0, R5, R2, RZ, 0x3c, !PT ;  /* 0x0000000205007212 */ /* 0x000fe400078e3cff */
[----:B------:R-:W-:Y:S02]  /*0210*/  ISETP.NE.AND P2, PT, R2, RZ, PT ;  /* 0x000000ff0200720c */ /* 0x000fe40003f45270 */
[----:B------:R-:W-:-:S07]  /*0220*/  ISETP.GE.AND P1, PT, R0, RZ, PT ;  /* 0x000000ff0000720c */ /* 0x000fce0003f26270 */
[----:B------:R-:W-:-:S06]  /*0230*/  @P0 VIADD R9, R9, 0x1 ;  /* 0x0000000109090836 */ /* 0x000fcc0000000000 */
[----:B------:R-:W-:Y:S02]  /*0240*/  @!P1 IADD3 R9, PT, PT, -R9, RZ, RZ ;  /* 0x000000ff09099210 */ /* 0x000fe40007ffe1ff */
[----:B------:R-:W-:Y:S01]  /*0250*/  @!P2 LOP3.LUT R9, RZ, R2, RZ, 0x33, !PT ;  /* 0x00000002ff09a212 */ /* 0x000fe200078e33ff */
[----:B--2---:R-:W-:-:S04]  /*0260*/  FFMA.SAT R3, R6, R3, 0.5 ;  /* 0x3f00000006037423 */ /* 0x004fc80000002003 */
[----:B------:R-:W-:Y:S02]  /*0270*/  FFMA.RM R3, R3, R4, 12582913 ;  /* 0x4b40000103037423 */ /* 0x000fe40000004004 */
[----:B------:R-:W0:Y:S02]  /*0280*/  LDC.64 R4, c[0x0][0x388] ;  /* 0x0000e200ff047b82 */ /* 0x000e240000000a00 */
[C---:B------:R-:W-:Y:S01]  /*0290*/  FADD R7, R3.reuse, -12583039 ;  /* 0xcb40007f03077421 */ /* 0x040fe20000000000 */
[----:B------:R-:W-:-:S03]  /*02a0*/  SHF.L.U32 R3, R3, 0x17, RZ ;  /* 0x0000001703037819 */ /* 0x000fc600000006ff */
[----:B------:R-:W-:-:S04]  /*02b0*/  FFMA R7, R6, 1.4426950216293334961, -R7 ;  /* 0x3fb8aa3b06077823 */ /* 0x000fc80000000807 */
[----:B------:R-:W-:-:S04]  /*02c0*/  FFMA R7, R6, 1.925963033500011079e-08, R7 ;  /* 0x32a5706006077823 */ /* 0x000fc80000000007 */
[----:B------:R-:W1:Y:S02]  /*02d0*/  MUFU.EX2 R0, R7 ;  /* 0x0000000700007308 */ /* 0x000e640000000800 */
[----:B-1----:R-:W-:Y:S01]  /*02e0*/  FMUL R11, R3, R0 ;  /* 0x00000000030b7220 */ /* 0x002fe20000400000 */
[----:B0-----:R-:W-:-:S05]  /*02f0*/  IMAD.WIDE R2, R9, 0x4, R4 ;  /* 0x0000000409027825 */ /* 0x001fca00078e0204 */
[----:B------:R-:W-:Y:S01]  /*0300*/  REDG.E.ADD.F32.FTZ.RN.STRONG.GPU desc[UR4][R2.64], R11 ;  /* 0x0000000b020079a6 */ /* 0x000fe2000c12f304 */
[----:B------:R-:W-:Y:S05]  /*0310*/  EXIT ;  /* 0x000000000000794d */ /* 0x000fea0003800000 */
.L_x_0:
[----:B------:R-:W-:-:S00]  /*0320*/  BRA `(.L_x_0) ;  /* 0xfffffffc00fc7947 */ /* 0x000fc0000383ffff */
[----:B------:R-:W-:-:S00]  /*0330*/  NOP ;  /* 0x0000000000007918 */ /* 0x000fc00000000000 */
        /* <DEDUP_REMOVED lines=12> */
.L_x_18:


//--------------------- .text._Z13apply_softmaxPfS_ii --------------------------
	.section	.text._Z13apply_softmaxPfS_ii,"ax",@progbits
	.align	128
        .global         _Z13apply_softmaxPfS_ii
        .type           _Z13apply_softmaxPfS_ii,@function
        .size           _Z13apply_softmaxPfS_ii,(.L_x_17 - _Z13apply_softmaxPfS_ii)
        .other          _Z13apply_softmaxPfS_ii,@"STO_CUDA_ENTRY STV_DEFAULT"
_Z13apply_softmaxPfS_ii:
.text._Z13apply_softmaxPfS_ii:
        /* <DEDUP_REMOVED lines=9> */
[----:B------:R-:W-:Y:S01]  /*0090*/  IABS R7, R2 ;  /* 0x0000000200077213 */ /* 0x000fe20000000000 */
[----:B------:R-:W0:Y:S03]  /*00a0*/  LDCU.64 UR4, c[0x0][0x358] ;  /* 0x00006b00ff0477ac */ /* 0x000e260008000a00 */
[----:B------:R-:W1:Y:S08]  /*00b0*/  I2F.RP R0, R7 ;  /* 0x0000000700007306 */ /* 0x000e700000209400 */
[----:B-1----:R-:W1:Y:S02]  /*00c0*/  MUFU.RCP R0, R0 ;  /* 0x0000000000007308 */ /* 0x002e640000001000 */
[----:B-1----:R-:W-:-:S06]  /*00d0*/  VIADD R4, R0, 0xffffffe ;  /* 0x0ffffffe00047836 */ /* 0x002fcc0000000000 */
[----:B------:R1:W2:Y:S02]  /*00e0*/  F2I.FTZ.U32.TRUNC.NTZ R5, R4 ;  /* 0x0000000400057305 */ /* 0x0002a4000021f000 */
[----:B-1----:R-:W-:Y:S02]  /*00f0*/  IMAD.MOV.U32 R4, RZ, RZ, RZ ;  /* 0x000000ffff047224 */ /* 0x002fe400078e00ff */
[----:B--2---:R-:W-:-:S04]  /*0100*/  IMAD.MOV R6, RZ, RZ, -R5 ;  /* 0x000000ffff067224 */ /* 0x004fc800078e0a05 */
[----:B------:R-:W-:Y:S01]  /*0110*/  IMAD R3, R6, R7, RZ ;  /* 0x0000000706037224 */ /* 0x000fe200078e02ff */
[----:B------:R-:W-:-:S03]  /*0120*/  IABS R6, R9 ;  /* 0x0000000900067213 */ /* 0x000fc60000000000 */
[----:B------:R-:W-:-:S06]  /*0130*/  IMAD.HI.U32 R5, R5, R3, R4 ;  /* 0x0000000305057227 */ /* 0x000fcc00078e0004 */
[----:B------:R-:W-:Y:S02]  /*0140*/  IMAD.HI.U32 R3, R5, R6, RZ ;  /* 0x0000000605037227 */ /* 0x000fe400078e00ff */
[----:B------:R-:W1:Y:S02]  /*0150*/  LDC.64 R4, c[0x0][0x380] ;  /* 0x0000e000ff047b82 */ /* 0x000e640000000a00 */
[----:B------:R-:W-:-:S04]  /*0160*/  IMAD.MOV R0, RZ, RZ, -R3 ;  /* 0x000000ffff007224 */ /* 0x000fc800078e0a03 */
[----:B------:R-:W-:-:S05]  /*0170*/  IMAD R0, R7, R0, R6 ;  /* 0x0000000007007224 */ /* 0x000fca00078e0206 */
[----:B------:R-:W-:-:S13]  /*0180*/  ISETP.GT.U32.AND P2, PT, R7, R0, PT ;  /* 0x000000000700720c */ /* 0x000fda0003f44070 */
[----:B------:R-:W-:Y:S02]  /*0190*/  @!P2 IMAD.IADD R0, R0, 0x1, -R7 ;  /* 0x000000010000a824 */ /* 0x000fe400078e0a07 */
[----:B-1----:R-:W-:-:S03]  /*01a0*/  IMAD.WIDE R4, R9, 0x4, R4 ;  /* 0x0000000409047825 */ /* 0x002fc600078e0204 */
[----:B------:R-:W-:Y:S01]  /*01b0*/  ISETP.GE.U32.AND P0, PT, R0, R7, PT ;  /* 0x000000070000720c */ /* 0x000fe20003f06070 */
[----:B------:R-:W-:Y:S01]  /*01c0*/  @!P2 VIADD R3, R3, 0x1 ;  /* 0x000000010303a836 */ /* 0x000fe20000000000 */
[----:B------:R-:W-:Y:S01]  /*01d0*/  LOP3.LUT R0, R9, R2, RZ, 0x3c, !PT ;  /* 0x0000000209007212 */ /* 0x000fe200078e3cff */
[----:B------:R-:W1:Y:S01]  /*01e0*/  LDC.64 R6, c[0x0][0x388] ;  /* 0x0000e200ff067b82 */ /* 0x000e620000000a00 */
[----:B------:R-:W-:Y:S02]  /*01f0*/  ISETP.NE.AND P2, PT, R2, RZ, PT ;  /* 0x000000ff0200720c */ /* 0x000fe40003f45270 */
[----:B------:R-:W-:Y:S02]  /*0200*/  ISETP.GE.AND P1, PT, R0, RZ, PT ;  /* 0x000000ff0000720c */ /* 0x000fe40003f26270 */
[----:B0-----:R-:W2:Y:S05]  /*0210*/  LDG.E R0, desc[UR4][R4.64] ;  /* 0x0000000404007981 */ /* 0x001eaa000c1e1900 */
[----:B------:R-:W-:-:S06]  /*0220*/  @P0 VIADD R3, R3, 0x1 ;  /* 0x0000000103030836 */ /* 0x000fcc0000000000 */
[----:B------:R-:W-:Y:S02]  /*0230*/  @!P1 IADD3 R3, PT, PT, -R3, RZ, RZ ;  /* 0x000000ff03039210 */ /* 0x000fe40007ffe1ff */
[----:B------:R-:W-:-:S05]  /*0240*/  @!P2 LOP3.LUT R3, RZ, R2, RZ, 0x33, !PT ;  /* 0x00000002ff03a212 */ /* 0x000fca00078e33ff */
[----:B-1----:R-:W-:-:S06]  /*0250*/  IMAD.WIDE R2, R3, 0x4, R6 ;  /* 0x0000000403027825 */ /* 0x002fcc00078e0206 */
[----:B------:R-:W3:Y:S01]  /*0260*/  LDG.E R3, desc[UR4][R2.64] ;  /* 0x0000000402037981 */ /* 0x000ee2000c1e1900 */
[----:B------:R-:W-:Y:S02]  /*0270*/  IMAD.MOV.U32 R7, RZ, RZ, 0x3bbb989d ;  /* 0x3bbb989dff077424 */ /* 0x000fe400078e00ff */
[----:B------:R-:W-:Y:S01]  /*0280*/  IMAD.MOV.U32 R9, RZ, RZ, 0x437c0000 ;  /* 0x437c0000ff097424 */ /* 0x000fe200078e00ff */
[----:B------:R-:W-:Y:S01]  /*0290*/  BSSY.RECONVERGENT B0, `(.L_x_1) ;  /* 0x0000014000007945 */ /* 0x000fe20003800200 */
[----:B--2---:R-:W-:-:S04]  /*02a0*/  FFMA.SAT R6, R0, R7, 0.5 ;  /* 0x3f00000000067423 */ /* 0x004fc80000002007 */
[----:B------:R-:W-:-:S04]  /*02b0*/  FFMA.RM R6, R6, R9, 12582913 ;  /* 0x4b40000106067423 */ /* 0x000fc80000004009 */
[----:B------:R-:W-:-:S04]  /*02c0*/  FADD R7, R6, -12583039 ;  /* 0xcb40007f06077421 */ /* 0x000fc80000000000 */
[----:B------:R-:W-:-:S04]  /*02d0*/  FFMA R7, R0, 1.4426950216293334961, -R7 ;  /* 0x3fb8aa3b00077823 */ /* 0x000fc80000000807 */
[----:B------:R-:W-:-:S06]  /*02e0*/  FFMA R7, R0, 1.925963033500011079e-08, R7 ;  /* 0x32a5706000077823 */ /* 0x000fcc0000000007 */
[----:B------:R-:W0:Y:S08]  /*02f0*/  MUFU.EX2 R7, R7 ;  /* 0x0000000700077308 */ /* 0x000e300000000800 */
[----:B---3--:R-:W1:Y:S01]  /*0300*/  MUFU.RCP R8, R3 ;  /* 0x0000000300087308 */ /* 0x008e620000001000 */
[----:B------:R-:W-:-:S04]  /*0310*/  IMAD.SHL.U32 R0, R6, 0x800000, RZ ;  /* 0x0080000006007824 */ /* 0x000fc800078e00ff */
[----:B0-----:R-:W-:-:S04]  /*0320*/  FMUL R0, R0, R7 ;  /* 0x0000000700007220 */ /* 0x001fc80000400000 */
[----:B------:R-:W0:Y:S01]  /*0330*/  FCHK P0, R0, R3 ;  /* 0x0000000300007302 */ /* 0x000e220000000000 */
[----:B-1----:R-:W-:-:S04]  /*0340*/  FFMA R9, -R3, R8, 1 ;  /* 0x3f80000003097423 */ /* 0x002fc80000000108 */
[----:B------:R-:W-:-:S04]  /*0350*/  FFMA R9, R8, R9, R8 ;  /* 0x0000000908097223 */ /* 0x000fc80000000008 */
[----:B------:R-:W-:-:S04]  /*0360*/  FFMA R2, R0, R9, RZ ;  /* 0x0000000900027223 */ /* 0x000fc800000000ff */
[----:B------:R-:W-:-:S04]  /*0370*/  FFMA R6, -R3, R2, R0 ;  /* 0x0000000203067223 */ /* 0x000fc80000000100 */
[----:B------:R-:W-:Y:S01]  /*0380*/  FFMA R9, R9, R6, R2 ;  /* 0x0000000609097223 */ /* 0x000fe20000000002 */
[----:B0-----:R-:W-:Y:S06]  /*0390*/  @!P0 BRA `(.L_x_2) ;  /* 0x00000000000c8947 */ /* 0x001fec0003800000 */
[----:B------:R-:W-:-:S07]  /*03a0*/  MOV R2, 0x3c0 ;  /* 0x000003c000027802 */ /* 0x000fce0000000f00 */
[----:B------:R-:W-:Y:S05]  /*03b0*/  CALL.REL.NOINC `($__internal_0_$__cuda_sm3x_div_rn_noftz_f32_slowpath) ;  /* 0x0000000000107944 */ /* 0x000fea0003c00000 */
[----:B------:R-:W-:-:S07]  /*03c0*/  IMAD.MOV.U32 R9, RZ, RZ, R0 ;  /* 0x000000ffff097224 */ /* 0x000fce00078e0000 */
.L_x_2:
[----:B------:R-:W-:Y:S05]  /*03d0*/  BSYNC.RECONVERGENT B0 ;  /* 0x0000000000007941 */ /* 0x000fea0003800200 */
.L_x_1:
[----:B------:R-:W-:Y:S01]  /*03e0*/  STG.E desc[UR4][R4.64], R9 ;  /* 0x0000000904007986 */ /* 0x000fe2000c101904 */
[----:B------:R-:W-:Y:S05]  /*03f0*/  EXIT ;  /* 0x000000000000794d */ /* 0x000fea0003800000 */
        .weak           $__internal_0_$__cuda_sm3x_div_rn_noftz_f32_slowpath
        .type           $__internal_0_$__cuda_sm3x_div_rn_noftz_f32_slowpath,@function
        .size           $__internal_0_$__cuda_sm3x_div_rn_noftz_f32_slowpath,(.L_x_17 - $__internal_0_$__cuda_sm3x_div_rn_noftz_f32_slowpath)
$__internal_0_$__cuda_sm3x_div_rn_noftz_f32_slowpath:
[--C-:B------:R-:W-:Y:S01]  /*0400*/  SHF.R.U32.HI R7, RZ, 0x17, R3.reuse ;  /* 0x00000017ff077819 */ /* 0x100fe20000011603 */
[----:B------:R-:W-:Y:S01]  /*0410*/  BSSY.RECONVERGENT B1, `(.L_x_3) ;  /* 0x0000064000017945 */ /* 0x000fe20003800200 */
[--C-:B------:R-:W-:Y:S01]  /*0420*/  SHF.R.U32.HI R6, RZ, 0x17, R0.reuse ;  /* 0x00000017ff067819 */ /* 0x100fe20000011600 */
[----:B------:R-:W-:Y:S01]  /*0430*/  IMAD.MOV.U32 R8, RZ, RZ, R3 ;  /* 0x000000ffff087224 */ /* 0x000fe200078e0003 */
[----:B------:R-:W-:Y:S01]  /*0440*/  LOP3.LUT R15, R7, 0xff, RZ, 0xc0, !PT ;  /* 0x000000ff070f7812 */ /* 0x000fe200078ec0ff */
[----:B------:R-:W-:Y:S01]  /*0450*/  IMAD.MOV.U32 R7, RZ, RZ, R0 ;  /* 0x000000ffff077224 */ /* 0x000fe200078e0000 */
[----:B------:R-:W-:-:S03]  /*0460*/  LOP3.LUT R6, R6, 0xff, RZ, 0xc0, !PT ;  /* 0x000000ff06067812 */ /* 0x000fc600078ec0ff */
[----:B------:R-:W-:Y:S01]  /*0470*/  VIADD R11, R15, 0xffffffff ;  /* 0xffffffff0f0b7836 */ /* 0x000fe20000000000 */
[----:B------:R-:W-:-:S04]  /*0480*/  IADD3 R10, PT, PT, R6, -0x1, RZ ;  /* 0xffffffff060a7810 */ /* 0x000fc80007ffe0ff */
[----:B------:R-:W-:-:S04]  /*0490*/  ISETP.GT.U32.AND P0, PT, R11, 0xfd, PT ;  /* 0x000000fd0b00780c */ /* 0x000fc80003f04070 */
[----:B------:R-:W-:-:S13]  /*04a0*/  ISETP.GT.U32.OR P0, PT, R10, 0xfd, P0 ;  /* 0x000000fd0a00780c */ /* 0x000fda0000704470 */
[----:B------:R-:W-:Y:S01]  /*04b0*/  @!P0 IMAD.MOV.U32 R9, RZ, RZ, RZ ;  /* 0x000000ffff098224 */ /* 0x000fe200078e00ff */
[----:B------:R-:W-:Y:S06]  /*04c0*/  @!P0 BRA `(.L_x_4) ;  /* 0x00000000005c8947 */ /* 0x000fec0003800000 */
[----:B------:R-:W-:Y:S02]  /*04d0*/  FSETP.GTU.FTZ.AND P0, PT, |R0|, +INF , PT ;  /* 0x7f8000000000780b */ /* 0x000fe40003f1c200 */
[----:B------:R-:W-:-:S04]  /*04e0*/  FSETP.GTU.FTZ.AND P1, PT, |R3|, +INF , PT ;  /* 0x7f8000000300780b */ /* 0x000fc80003f3c200 */
[----:B------:R-:W-:-:S13]  /*04f0*/  PLOP3.LUT P0, PT, P0, P1, PT, 0xf8, 0x8f ;  /* 0x00000000008f781c */ /* 0x000fda0000703f70 */
[----:B------:R-:W-:Y:S05]  /*0500*/  @P0 BRA `(.L_x_5) ;  /* 0x00000004004c0947 */ /* 0x000fea0003800000 */
[----:B------:R-:W-:-:S13]  /*0510*/  LOP3.LUT P0, RZ, R8, 0x7fffffff, R7, 0xc8, !PT ;  /* 0x7fffffff08ff7812 */ /* 0x000fda000780c807 */
[----:B------:R-:W-:Y:S05]  /*0520*/  @!P0 BRA `(.L_x_6) ;  /* 0x00000004003c8947 */ /* 0x000fea0003800000 */
[C---:B------:R-:W-:Y:S02]  /*0530*/  FSETP.NEU.FTZ.AND P2, PT, |R0|.reuse, +INF , PT ;  /* 0x7f8000000000780b */ /* 0x040fe40003f5d200 */
[----:B------:R-:W-:Y:S02]  /*0540*/  FSETP.NEU.FTZ.AND P1, PT, |R3|, +INF , PT ;  /* 0x7f8000000300780b */ /* 0x000fe40003f3d200 */
[----:B------:R-:W-:-:S11]  /*0550*/  FSETP.NEU.FTZ.AND P0, PT, |R0|, +INF , PT ;  /* 0x7f8000000000780b */ /* 0x000fd60003f1d200 */
[----:B------:R-:W-:Y:S05]  /*0560*/  @!P1 BRA !P2, `(.L_x_6) ;  /* 0x00000004002c9947 */ /* 0x000fea0005000000 */
[----:B------:R-:W-:-:S04]  /*0570*/  LOP3.LUT P2, RZ, R7, 0x7fffffff, RZ, 0xc0, !PT ;  /* 0x7fffffff07ff7812 */ /* 0x000fc8000784c0ff */
[----:B------:R-:W-:-:S13]  /*0580*/  PLOP3.LUT P1, PT, P1, P2, PT, 0x2f, 0xf2 ;  /* 0x0000000000f2781c */ /* 0x000fda0000f24577 */
[----:B------:R-:W-:Y:S05]  /*0590*/  @P1 BRA `(.L_x_7) ;  /* 0x0000000400181947 */ /* 0x000fea0003800000 */
[----:B------:R-:W-:-:S04]  /*05a0*/  LOP3.LUT P1, RZ, R8, 0x7fffffff, RZ, 0xc0, !PT ;  /* 0x7fffffff08ff7812 */ /* 0x000fc8000782c0ff */
[----:B------:R-:W-:-:S13]  /*05b0*/  PLOP3.LUT P0, PT, P0, P1, PT, 0x2f, 0xf2 ;  /* 0x0000000000f2781c */ /* 0x000fda0000702577 */
[----:B------:R-:W-:Y:S05]  /*05c0*/  @P0 BRA `(.L_x_8) ;  /* 0x0000000400000947 */ /* 0x000fea0003800000 */
[----:B------:R-:W-:Y:S02]  /*05d0*/  ISETP.GE.AND P0, PT, R10, RZ, PT ;  /* 0x000000ff0a00720c */ /* 0x000fe40003f06270 */
[----:B------:R-:W-:-:S11]  /*05e0*/  ISETP.GE.AND P1, PT, R11, RZ, PT ;  /* 0x000000ff0b00720c */ /* 0x000fd60003f26270 */
[----:B------:R-:W-:Y:S02]  /*05f0*/  @P0 IMAD.MOV.U32 R9, RZ, RZ, RZ ;  /* 0x000000ffff090224 */ /* 0x000fe400078e00ff */
[----:B------:R-:W-:Y:S01]  /*0600*/  @!P0 FFMA R7, R0, 1.84467440737095516160e+19, RZ ;  /* 0x5f80000000078823 */ /* 0x000fe200000000ff */
[----:B------:R-:W-:Y:S02]  /*0610*/  @!P0 IMAD.MOV.U32 R9, RZ, RZ, -0x40 ;  /* 0xffffffc0ff098424 */ /* 0x000fe400078e00ff */
[----:B------:R-:W-:-:S03]  /*0620*/  @!P1 FFMA R8, R3, 1.84467440737095516160e+19, RZ ;  /* 0x5f80000003089823 */ /* 0x000fc600000000ff */
[----:B------:R-:W-:-:S07]  /*0630*/  @!P1 IADD3 R9, PT, PT, R9, 0x40, RZ ;  /* 0x0000004009099810 */ /* 0x000fce0007ffe0ff */
.L_x_4:
[----:B------:R-:W-:Y:S01]  /*0640*/  LEA R3, R15, 0xc0800000, 0x17 ;  /* 0xc08000000f037811 */ /* 0x000fe200078eb8ff */
[----:B------:R-:W-:Y:S01]  /*0650*/  VIADD R6, R6, 0xffffff81 ;  /* 0xffffff8106067836 */ /* 0x000fe20000000000 */
[----:B------:R-:W-:Y:S03]  /*0660*/  BSSY.RECONVERGENT B2, `(.L_x_9) ;  /* 0x0000035000027945 */ /* 0x000fe60003800200 */
[----:B------:R-:W-:Y:S02]  /*0670*/  IMAD.IADD R3, R8, 0x1, -R3 ;  /* 0x0000000108037824 */ /* 0x000fe400078e0a03 */
[C---:B------:R-:W-:Y:S01]  /*0680*/  IMAD R0, R6.reuse, -0x800000, R7 ;  /* 0xff80000006007824 */ /* 0x040fe200078e0207 */
[----:B------:R-:W-:Y:S01]  /*0690*/  IADD3 R6, PT, PT, R6, 0x7f, -R15 ;  /* 0x0000007f06067810 */ /* 0x000fe20007ffe80f */
[----:B------:R-:W0:Y:S01]  /*06a0*/  MUFU.RCP R8, R3 ;  /* 0x0000000300087308 */ /* 0x000e220000001000 */
[----:B------:R-:W-:-:S03]  /*06b0*/  FADD.FTZ R11, -R3, -RZ ;  /* 0x800000ff030b7221 */ /* 0x000fc60000010100 */
[----:B------:R-:W-:Y:S02]  /*06c0*/  IMAD.IADD R6, R6, 0x1, R9 ;  /* 0x0000000106067824 */ /* 0x000fe400078e0209 */
[----:B0-----:R-:W-:-:S04]  /*06d0*/  FFMA R13, R8, R11, 1 ;  /* 0x3f800000080d7423 */ /* 0x001fc8000000000b */
[----:B------:R-:W-:-:S04]  /*06e0*/  FFMA R10, R8, R13, R8 ;  /* 0x0000000d080a7223 */ /* 0x000fc80000000008 */
[----:B------:R-:W-:-:S04]  /*06f0*/  FFMA R7, R0, R10, RZ ;  /* 0x0000000a00077223 */ /* 0x000fc800000000ff */
[----:B------:R-:W-:-:S04]  /*0700*/  FFMA R8, R11, R7, R0 ;  /* 0x000000070b087223 */ /* 0x000fc80000000000 */
[----:B------:R-:W-:-:S04]  /*0710*/  FFMA R13, R10, R8, R7 ;  /* 0x000000080a0d7223 */ /* 0x000fc80000000007 */
[----:B------:R-:W-:-:S04]  /*0720*/  FFMA R8, R11, R13, R0 ;  /* 0x0000000d0b087223 */ /* 0x000fc80000000000 */
[----:B------:R-:W-:-:S05]  /*0730*/  FFMA R0, R10, R8, R13 ;  /* 0x000000080a007223 */ /* 0x000fca000000000d */
[----:B------:R-:W-:-:S04]  /*0740*/  SHF.R.U32.HI R3, RZ, 0x17, R0 ;  /* 0x00000017ff037819 */ /* 0x000fc80000011600 */
[----:B------:R-:W-:-:S05]  /*0750*/  LOP3.LUT R3, R3, 0xff, RZ, 0xc0, !PT ;  /* 0x000000ff03037812 */ /* 0x000fca00078ec0ff */
[----:B------:R-:W-:-:S04]  /*0760*/  IMAD.IADD R9, R3, 0x1, R6 ;  /* 0x0000000103097824 */ /* 0x000fc800078e0206 */
[----:B------:R-:W-:-:S05]  /*0770*/  VIADD R3, R9, 0xffffffff ;  /* 0xffffffff09037836 */ /* 0x000fca0000000000 */
[----:B------:R-:W-:-:S13]  /*0780*/  ISETP.GE.U32.AND P0, PT, R3, 0xfe, PT ;  /* 0x000000fe0300780c */ /* 0x000fda0003f06070 */
[----:B------:R-:W-:Y:S05]  /*0790*/  @!P0 BRA `(.L_x_10) ;  /* 0x0000000000808947 */ /* 0x000fea0003800000 */
[----:B------:R-:W-:-:S13]  /*07a0*/  ISETP.GT.AND P0, PT, R9, 0xfe, PT ;  /* 0x000000fe0900780c */ /* 0x000fda0003f04270 */
[----:B------:R-:W-:Y:S05]  /*07b0*/  @P0 BRA `(.L_x_11) ;  /* 0x00000000006c0947 */ /* 0x000fea0003800000 */
[----:B------:R-:W-:-:S13]  /*07c0*/  ISETP.GE.AND P0, PT, R9, 0x1, PT ;  /* 0x000000010900780c */ /* 0x000fda0003f06270 */
[----:B------:R-:W-:Y:S05]  /*07d0*/  @P0 BRA `(.L_x_12) ;  /* 0x0000000000740947 */ /* 0x000fea0003800000 */
[----:B------:R-:W-:Y:S02]  /*07e0*/  ISETP.GE.AND P0, PT, R9, -0x18, PT ;  /* 0xffffffe80900780c */ /* 0x000fe40003f06270 */
[----:B------:R-:W-:-:S11]  /*07f0*/  LOP3.LUT R0, R0, 0x80000000, RZ, 0xc0, !PT ;  /* 0x8000000000007812 */ /* 0x000fd600078ec0ff */
[----:B------:R-:W-:Y:S05]  /*0800*/  @!P0 BRA `(.L_x_12) ;  /* 0x0000000000688947 */ /* 0x000fea0003800000 */
[CCC-:B------:R-:W-:Y:S01]  /*0810*/  FFMA.RZ R3, R10.reuse, R8.reuse, R13.reuse ;  /* 0x000000080a037223 */ /* 0x1c0fe2000000c00d */
[CCC-:B------:R-:W-:Y:S01]  /*0820*/  FFMA.RM R6, R10.reuse, R8.reuse, R13.reuse ;  /* 0x000000080a067223 */ /* 0x1c0fe2000000400d */
[C---:B------:R-:W-:Y:S02]  /*0830*/  ISETP.NE.AND P2, PT, R9.reuse, RZ, PT ;  /* 0x000000ff0900720c */ /* 0x040fe40003f45270 */
[----:B------:R-:W-:Y:S02]  /*0840*/  ISETP.NE.AND P1, PT, R9, RZ, PT ;  /* 0x000000ff0900720c */ /* 0x000fe40003f25270 */
[----:B------:R-:W-:Y:S01]  /*0850*/  LOP3.LUT R7, R3, 0x7fffff, RZ, 0xc0, !PT ;  /* 0x007fffff03077812 */ /* 0x000fe200078ec0ff */
[----:B------:R-:W-:Y:S01]  /*0860*/  FFMA.RP R3, R10, R8, R13 ;  /* 0x000000080a037223 */ /* 0x000fe2000000800d */
[----:B------:R-:W-:Y:S01]  /*0870*/  IADD3 R8, PT, PT, R9, 0x20, RZ ;  /* 0x0000002009087810 */ /* 0x000fe20007ffe0ff */
[----:B------:R-:W-:Y:S01]  /*0880*/  IMAD.MOV R9, RZ, RZ, -R9 ;  /* 0x000000ffff097224 */ /* 0x000fe200078e0a09 */
[----:B------:R-:W-:-:S02]  /*0890*/  LOP3.LUT R7, R7, 0x800000, RZ, 0xfc, !PT ;  /* 0x0080000007077812 */ /* 0x000fc400078efcff */
[----:B------:R-:W-:Y:S02]  /*08a0*/  FSETP.NEU.FTZ.AND P0, PT, R3, R6, PT ;  /* 0x000000060300720b */ /* 0x000fe40003f1d000 */
[----:B------:R-:W-:Y:S02]  /*08b0*/  SHF.L.U32 R8, R7, R8, RZ ;  /* 0x0000000807087219 */ /* 0x000fe400000006ff */
[----:B------:R-:W-:Y:S02]  /*08c0*/  SEL R6, R9, RZ, P2 ;  /* 0x000000ff09067207 */ /* 0x000fe40001000000 */
[----:B------:R-:W-:Y:S02]  /*08d0*/  ISETP.NE.AND P1, PT, R8, RZ, P1 ;  /* 0x000000ff0800720c */ /* 0x000fe40000f25270 */
[----:B------:R-:W-:Y:S02]  /*08e0*/  SHF.R.U32.HI R6, RZ, R6, R7 ;  /* 0x00000006ff067219 */ /* 0x000fe40000011607 */
[----:B------:R-:W-:-:S02]  /*08f0*/  PLOP3.LUT P0, PT, P0, P1, PT, 0xf8, 0x8f ;  /* 0x00000000008f781c */ /* 0x000fc40000703f70 */
[----:B------:R-:W-:Y:S02]  /*0900*/  SHF.R.U32.HI R8, RZ, 0x1, R6 ;  /* 0x00000001ff087819 */ /* 0x000fe40000011606 */
[----:B------:R-:W-:-:S04]  /*0910*/  SEL R3, RZ, 0x1, !P0 ;  /* 0x00000001ff037807 */ /* 0x000fc80004000000 */
[----:B------:R-:W-:-:S04]  /*0920*/  LOP3.LUT R3, R3, 0x1, R8, 0xf8, !PT ;  /* 0x0000000103037812 */ /* 0x000fc800078ef808 */
[----:B------:R-:W-:-:S05]  /*0930*/  LOP3.LUT R3, R3, R6, RZ, 0xc0, !PT ;  /* 0x0000000603037212 */ /* 0x000fca00078ec0ff */
[----:B------:R-:W-:-:S05]  /*0940*/  IMAD.IADD R3, R8, 0x1, R3 ;  /* 0x0000000108037824 */ /* 0x000fca00078e0203 */
[----:B------:R-:W-:Y:S01]  /*0950*/  LOP3.LUT R0, R3, R0, RZ, 0xfc, !PT ;  /* 0x0000000003007212 */ /* 0x000fe200078efcff */
[----:B------:R-:W-:Y:S06]  /*0960*/  BRA `(.L_x_12) ;  /* 0x0000000000107947 */ /* 0x000fec0003800000 */
.L_x_11:
[----:B------:R-:W-:-:S04]  /*0970*/  LOP3.LUT R0, R0, 0x80000000, RZ, 0xc0, !PT ;  /* 0x8000000000007812 */ /* 0x000fc800078ec0ff */
[----:B------:R-:W-:Y:S01]  /*0980*/  LOP3.LUT R0, R0, 0x7f800000, RZ, 0xfc, !PT ;  /* 0x7f80000000007812 */ /* 0x000fe200078efcff */
[----:B------:R-:W-:Y:S06]  /*0990*/  BRA `(.L_x_12) ;  /* 0x0000000000047947 */ /* 0x000fec0003800000 */
.L_x_10:
[----:B------:R-:W-:-:S07]  /*09a0*/  IMAD R0, R6, 0x800000, R0 ;  /* 0x0080000006007824 */ /* 0x000fce00078e0200 */
.L_x_12:
[----:B------:R-:W-:Y:S05]  /*09b0*/  BSYNC.RECONVERGENT B2 ;  /* 0x0000000000027941 */ /* 0x000fea0003800200 */
.L_x_9:
[----:B------:R-:W-:Y:S05]  /*09c0*/  BRA `(.L_x_13) ;  /* 0x0000000000207947 */ /* 0x000fea0003800000 */
.L_x_8:
[----:B------:R-:W-:-:S04]  /*09d0*/  LOP3.LUT R0, R8, 0x80000000, R7, 0x48, !PT ;  /* 0x8000000008007812 */ /* 0x000fc800078e4807 */
[----:B------:R-:W-:Y:S01]  /*09e0*/  LOP3.LUT R0, R0, 0x7f800000, RZ, 0xfc, !PT ;  /* 0x7f80000000007812 */ /* 0x000fe200078efcff */
[----:B------:R-:W-:Y:S06]  /*09f0*/  BRA `(.L_x_13) ;  /* 0x0000000000147947 */ /* 0x000fec0003800000 */
.L_x_7:
[----:B------:R-:W-:Y:S01]  /*0a00*/  LOP3.LUT R0, R8, 0x80000000, R7, 0x48, !PT ;  /* 0x8000000008007812 */ /* 0x000fe200078e4807 */
[----:B------:R-:W-:Y:S06]  /*0a10*/  BRA `(.L_x_13) ;  /* 0x00000000000c7947 */ /* 0x000fec0003800000 */
.L_x_6:
[----:B------:R-:W0:Y:S01]  /*0a20*/  MUFU.RSQ R0, -QNAN ;  /* 0xffc0000000007908 */ /* 0x000e220000001400 */
[----:B------:R-:W-:Y:S05]  /*0a30*/  BRA `(.L_x_13) ;  /* 0x0000000000047947 */ /* 0x000fea0003800000 */
.L_x_5:
[----:B------:R-:W-:-:S07]  /*0a40*/  FADD.FTZ R0, R0, R3 ;  /* 0x0000000300007221 */ /* 0x000fce0000010000 */
.L_x_13:
[----:B------:R-:W-:Y:S05]  /*0a50*/  BSYNC.RECONVERGENT B1 ;  /* 0x0000000000017941 */ /* 0x000fea0003800200 */
.L_x_3:
[----:B------:R-:W-:-:S04]  /*0a60*/  IMAD.MOV.U32 R3, RZ, RZ, 0x0 ;  /* 0x00000000ff037424 */ /* 0x000fc800078e00ff */
[----:B0-----:R-:W-:Y:S05]  /*0a70*/  RET.REL.NODEC R2 `(_Z13apply_softmaxPfS_ii) ;  /* 0xfffffff402607950 */ /* 0x001fea0003c3ffff */
.L_x_14:
        /* <DEDUP_REMOVED lines=16> */
.L_x_17:


//--------------------- .text._Z10apply_ReLUPfii  --------------------------
	.section	.text._Z10apply_ReLUPfii,"ax",@progbits
	.align	128
        .global         _Z10apply_ReLUPfii
        .type           _Z10apply_ReLUPfii,@function
        .size           _Z10apply_ReLUPfii,(.L_x_20 - _Z10apply_ReLUPfii)
        .other          _Z10apply_ReLUPfii,@"STO_CUDA_ENTRY STV_DEFAULT"
_Z10apply_ReLUPfii:
.text._Z10apply_ReLUPfii:
[----:B------:R-:W-:Y:S01]  /*0000*/  LDC R1, c[0x0][0x37c] ;  /* 0x0000df00ff017b82 */ /* 0x000fe20000000800 */
[----:B------:R-:W0:Y:S07]  /*0010*/  S2R R0, SR_TID.X ;  /* 0x0000000000007919 */ /* 0x000e2e0000002100 */
[----:B------:R-:W0:Y:S01]  /*0020*/  S2UR UR6, SR_CTAID.X ;  /* 0x00000000000679c3 */ /* 0x000e220000002500 */
[----:B------:R-:W1:Y:S07]  /*0030*/  LDCU.64 UR4, c[0x0][0x388] ;  /* 0x00007100ff0477ac */ /* 0x000e6e0008000a00 */
[----:B------:R-:W0:Y:S01]  /*0040*/  LDC R5, c[0x0][0x360] ;  /* 0x0000d800ff057b82 */ /* 0x000e220000000800 */
[----:B-1----:R-:W-:Y:S01]  /*0050*/  UIMAD UR4, UR5, UR4, URZ ;  /* 0x00000004050472a4 */ /* 0x002fe2000f8e02ff */
[----:B0-----:R-:W-:-:S05]  /*0060*/  IMAD R5, R5, UR6, R0 ;  /* 0x0000000605057c24 */ /* 0x001fca000f8e0200 */
[----:B------:R-:W-:-:S13]  /*0070*/  ISETP.GE.AND P0, PT, R5, UR4, PT ;  /* 0x0000000405007c0c */ /* 0x000fda000bf06270 */
[----:B------:R-:W-:Y:S05]  /*0080*/  @P0 EXIT ;  /* 0x000000000000094d */ /* 0x000fea0003800000 */
[----:B------:R-:W0:Y:S01]  /*0090*/  LDC.64 R2, c[0x0][0x380] ;  /* 0x0000e000ff027b82 */ /* 0x000e220000000a00 */
[----:B------:R-:W1:Y:S01]  /*00a0*/  LDCU.64 UR4, c[0x0][0x358] ;  /* 0x00006b00ff0477ac */ /* 0x000e620008000a00 */
[----:B0-----:R-:W-:-:S05]  /*00b0*/  IMAD.WIDE R2, R5, 0x4, R2 ;  /* 0x0000000405027825 */ /* 0x001fca00078e0202 */
[----:B-1----:R-:W2:Y:S02]  /*00c0*/  LDG.E R0, desc[UR4][R2.64] ;  /* 0x0000000402007981 */ /* 0x002ea4000c1e1900 */
[----:B--2---:R-:W-:-:S13]  /*00d0*/  FSETP.GEU.AND P0, PT, R0, RZ, PT ;  /* 0x000000ff0000720b */ /* 0x004fda0003f0e000 */
[----:B------:R-:W-:Y:S05]  /*00e0*/  @P0 EXIT ;  /* 0x000000000000094d */ /* 0x000fea0003800000 */
[----:B------:R-:W-:Y:S01]  /*00f0*/  STG.E desc[UR4][R2.64], RZ ;  /* 0x000000ff02007986 */ /* 0x000fe2000c101904 */
[----:B------:R-:W-:Y:S05]  /*0100*/  EXIT ;  /* 0x000000000000794d */ /* 0x000fea0003800000 */
.L_x_15:
        /* <DEDUP_REMOVED lines=15> */
.L_x_20:


//--------------------- .text._Z8add_biasPfS_ii   --------------------------
	.section	.text._Z8add_biasPfS_ii,"ax",@progbits
	.align	128
        .global         _Z8add_biasPfS_ii
        .type           _Z8add_biasPfS_ii,@function
        .size           _Z8add_biasPfS_ii,(.L_x_21 - _Z8add_biasPfS_ii)
        .other          _Z8add_biasPfS_ii,@"STO_CUDA_ENTRY STV_DEFAULT"
_Z8add_biasPfS_ii:
.text._Z8add_biasPfS_ii:
        /* <DEDUP_REMOVED lines=10> */
[----:B------:R-:W0:Y:S01]  /*00a0*/  LDCU.64 UR4, c[0x0][0x358] ;  /* 0x00006b00ff0477ac */ /* 0x000e220008000a00 */
[----:B------:R-:W-:Y:S02]  /*00b0*/  ISETP.GE.AND P2, PT, R9, RZ, PT ;  /* 0x000000ff0900720c */ /* 0x000fe40003f46270 */
[----:B------:R-:W1:Y:S08]  /*00c0*/  I2F.RP R0, R3 ;  /* 0x0000000300007306 */ /* 0x000e700000209400 */
[----:B-1----:R-:W1:Y:S02]  /*00d0*/  MUFU.RCP R0, R0 ;  /* 0x0000000000007308 */ /* 0x002e640000001000 */
[----:B-1----:R-:W-:-:S06]  /*00e0*/  IADD3 R4, PT, PT, R0, 0xffffffe, RZ ;  /* 0x0ffffffe00047810 */ /* 0x002fcc0007ffe0ff */
[----:B------:R1:W2:Y:S02]  /*00f0*/  F2I.FTZ.U32.TRUNC.NTZ R5, R4 ;  /* 0x0000000400057305 */ /* 0x0002a4000021f000 */
[----:B-1----:R-:W-:Y:S01]  /*0100*/  IMAD.MOV.U32 R4, RZ, RZ, RZ ;  /* 0x000000ffff047224 */ /* 0x002fe200078e00ff */
[----:B--2---:R-:W-:-:S05]  /*0110*/  IADD3 R6, PT, PT, RZ, -R5, RZ ;  /* 0x80000005ff067210 */ /* 0x004fca0007ffe0ff */
[----:B------:R-:W-:Y:S01]  /*0120*/  IMAD R7, R6, R3, RZ ;  /* 0x0000000306077224 */ /* 0x000fe200078e02ff */
[----:B------:R-:W-:-:S03]  /*0130*/  IABS R6, R9 ;  /* 0x0000000900067213 */ /* 0x000fc60000000000 */
[----:B------:R-:W-:-:S06]  /*0140*/  IMAD.HI.U32 R5, R5, R7, R4 ;  /* 0x0000000705057227 */ /* 0x000fcc00078e0004 */
[----:B------:R-:W-:-:S05]  /*0150*/  IMAD.HI.U32 R5, R5, R6, RZ ;  /* 0x0000000605057227 */ /* 0x000fca00078e00ff */
[----:B------:R-:W-:-:S05]  /*0160*/  IADD3 R5, PT, PT, -R5, RZ, RZ ;  /* 0x000000ff05057210 */ /* 0x000fca0007ffe1ff */
[C---:B------:R-:W-:Y:S02]  /*0170*/  IMAD R0, R3.reuse, R5, R6 ;  /* 0x0000000503007224 */ /* 0x040fe400078e0206 */
[----:B------:R-:W1:Y:S03]  /*0180*/  LDC.64 R6, c[0x0][0x388] ;  /* 0x0000e200ff067b82 */ /* 0x000e660000000a00 */
[----:B------:R-:W-:-:S05]  /*0190*/  ISETP.GT.U32.AND P0, PT, R3, R0, PT ;  /* 0x000000000300720c */ /* 0x000fca0003f04070 */
[----:B------:R-:W2:Y:S08]  /*01a0*/  LDC.64 R4, c[0x0][0x380] ;  /* 0x0000e000ff047b82 */ /* 0x000eb00000000a00 */
[----:B------:R-:W-:Y:S01]  /*01b0*/  @!P0 IMAD.IADD R0, R0, 0x1, -R3 ;  /* 0x0000000100008824 */ /* 0x000fe200078e0a03 */
[----:B------:R-:W-:-:S04]  /*01c0*/  ISETP.NE.AND P0, PT, R2, RZ, PT ;  /* 0x000000ff0200720c */ /* 0x000fc80003f05270 */
[----:B------:R-:W-:Y:S01]  /*01d0*/  ISETP.GT.U32.AND P1, PT, R3, R0, PT ;  /* 0x000000000300720c */ /* 0x000fe20003f24070 */
[----:B--2---:R-:W-:-:S12]  /*01e0*/  IMAD.WIDE R4, R9, 0x4, R4 ;  /* 0x0000000409047825 */ /* 0x004fd800078e0204 */
[----:B------:R-:W-:-:S05]  /*01f0*/  @!P1 IADD3 R0, PT, PT, R0, -R3, RZ ;  /* 0x8000000300009210 */ /* 0x000fca0007ffe0ff */
[----:B------:R-:W-:Y:S01]  /*0200*/  @!P2 IMAD.MOV R0, RZ, RZ, -R0 ;  /* 0x000000ffff00a224 */ /* 0x000fe200078e0a00 */
[----:B------:R-:W-:-:S05]  /*0210*/  @!P0 LOP3.LUT R0, RZ, R2, RZ, 0x33, !PT ;  /* 0x00000002ff008212 */ /* 0x000fca00078e33ff */
[----:B-1----:R-:W-:Y:S02]  /*0220*/  IMAD.WIDE R2, R0, 0x4, R6 ;  /* 0x0000000400027825 */ /* 0x002fe400078e0206 */
[----:B0-----:R-:W2:Y:S04]  /*0230*/  LDG.E R7, desc[UR4][R4.64] ;  /* 0x0000000404077981 */ /* 0x001ea8000c1e1900 */
[----:B------:R-:W2:Y:S02]  /*0240*/  LDG.E R2, desc[UR4][R2.64] ;  /* 0x0000000402027981 */ /* 0x000ea4000c1e1900 */
[----:B--2---:R-:W-:-:S05]  /*0250*/  FADD R7, R2, R7 ;  /* 0x0000000702077221 */ /* 0x004fca0000000000 */
[----:B------:R-:W-:Y:S01]  /*0260*/  STG.E desc[UR4][R4.64], R7 ;  /* 0x0000000704007986 */ /* 0x000fe2000c101904 */
[----:B------:R-:W-:Y:S05]  /*0270*/  EXIT ;  /* 0x000000000000794d */ /* 0x000fea0003800000 */
.L_x_16:
        /* <DEDUP_REMOVED lines=16> */
.L_x_21:


//--------------------- .nv.shared.reserved.0     --------------------------
	.section	.nv.shared.reserved.0,"aw",@nobits
	.weak		__nv_reservedSMEM_offset_0_alias
	.size		__nv_reservedSMEM_offset_0_alias, 0, 64
	.other		__nv_reservedSMEM_offset_0_alias,@"STO_CUDA_RESERVED_SHARED STV_DEFAULT"
__nv_reservedSMEM_offset_0_alias:
	.zero		0
	.zero		64


//--------------------- .nv.constant0._Z20compute_softmax_normPfS_ii --------------------------
	.section	.nv.constant0._Z20compute_softmax_normPfS_ii,"a",@progbits
	.sectionflags	@""
	.align	4
.nv.constant0._Z20compute_softmax_normPfS_ii:
	.zero		920


//--------------------- .nv.constant0._Z13apply_softmaxPfS_ii --------------------------
	.section	.nv.constant0._Z13apply_softmaxPfS_ii,"a",@progbits
	.sectionflags	@""
	.align	4
.nv.constant0._Z13apply_softmaxPfS_ii:
	.zero		920


//--------------------- .nv.constant0._Z10apply_ReLUPfii --------------------------
	.section	.nv.constant0._Z10apply_ReLUPfii,"a",@progbits
	.sectionflags	@""
	.align	4
.nv.constant0._Z10apply_ReLUPfii:
	.zero		912


//--------------------- .nv.constant0._Z8add_biasPfS_ii --------------------------
	.section	.nv.constant0._Z8add_biasPfS_ii,"a",@progbits
	.sectionflags	@""
	.align	4
.nv.constant0._Z8add_biasPfS_ii:
	.zero		920


//--------------------- SYMBOLS --------------------------

	.type		.nv.reservedSmem.offset0,@object
	.size		.nv.reservedSmem.offset0,0x4
